//
// Generated by NVIDIA NVVM Compiler
//
// Compiler Build ID: CL-36424714
// Cuda compilation tools, release 13.0, V13.0.88
// Based on NVVM 20.0.0
//

.version 9.0
.target sm_100
.address_size 64

	// .globl	_Z12matMulKernelP6MatrixS0_S0_

.visible .entry _Z12matMulKernelP6MatrixS0_S0_(
	.param .u64 .ptr .align 1 _Z12matMulKernelP6MatrixS0_S0__param_0,
	.param .u64 .ptr .align 1 _Z12matMulKernelP6MatrixS0_S0__param_1,
	.param .u64 .ptr .align 1 _Z12matMulKernelP6MatrixS0_S0__param_2
)
{
	.reg .pred 	%p<10>;
	.reg .b32 	%r<41>;
	.reg .b32 	%f<68>;
	.reg .b64 	%rd<49>;

	ld.param.u64 	%rd9, [_Z12matMulKernelP6MatrixS0_S0__param_0];
	ld.param.u64 	%rd7, [_Z12matMulKernelP6MatrixS0_S0__param_1];
	ld.param.u64 	%rd8, [_Z12matMulKernelP6MatrixS0_S0__param_2];
	cvta.to.global.u64 	%rd1, %rd9;
	mov.u32 	%r20, %ctaid.y;
	mov.u32 	%r21, %ntid.y;
	mov.u32 	%r22, %tid.y;
	mad.lo.s32 	%r1, %r20, %r21, %r22;
	mov.u32 	%r23, %ctaid.x;
	mov.u32 	%r24, %ntid.x;
	mov.u32 	%r25, %tid.x;
	mad.lo.s32 	%r2, %r23, %r24, %r25;
	ld.global.u32 	%r3, [%rd1];
	setp.lt.s32 	%p1, %r3, 1;
	mov.f32 	%f67, 0f00000000;
	@%p1 bra 	$L__BB0_12;
	cvta.to.global.u64 	%rd10, %rd7;
	ld.global.u64 	%rd11, [%rd1+8];
	cvta.to.global.u64 	%rd2, %rd11;
	mul.lo.s32 	%r4, %r3, %r1;
	ld.global.u64 	%rd12, [%rd10+8];
	cvta.to.global.u64 	%rd3, %rd12;
	ld.global.u32 	%r5, [%rd10];
	and.b32  	%r6, %r3, 7;
	setp.lt.u32 	%p2, %r3, 8;
	mov.f32 	%f67, 0f00000000;
	mov.b32 	%r39, 0;
	@%p2 bra 	$L__BB0_4;
	and.b32  	%r39, %r3, 2147483640;
	neg.s32 	%r37, %r39;
	shl.b32 	%r9, %r5, 3;
	mul.wide.u32 	%rd13, %r4, 4;
	add.s64 	%rd14, %rd13, %rd2;
	add.s64 	%rd48, %rd14, 16;
	mov.f32 	%f67, 0f00000000;
	mul.wide.s32 	%rd17, %r5, 4;
	mov.u32 	%r36, %r2;
$L__BB0_3:
	.pragma "nounroll";
	ld.global.f32 	%f17, [%rd48+-16];
	mul.wide.s32 	%rd15, %r36, 4;
	add.s64 	%rd16, %rd3, %rd15;
	ld.global.f32 	%f18, [%rd16];
	fma.rn.f32 	%f19, %f17, %f18, %f67;
	ld.global.f32 	%f20, [%rd48+-12];
	add.s64 	%rd18, %rd16, %rd17;
	ld.global.f32 	%f21, [%rd18];
	fma.rn.f32 	%f22, %f20, %f21, %f19;
	ld.global.f32 	%f23, [%rd48+-8];
	add.s64 	%rd19, %rd18, %rd17;
	ld.global.f32 	%f24, [%rd19];
	fma.rn.f32 	%f25, %f23, %f24, %f22;
	ld.global.f32 	%f26, [%rd48+-4];
	add.s64 	%rd20, %rd19, %rd17;
	ld.global.f32 	%f27, [%rd20];
	fma.rn.f32 	%f28, %f26, %f27, %f25;
	ld.global.f32 	%f29, [%rd48];
	add.s64 	%rd21, %rd20, %rd17;
	ld.global.f32 	%f30, [%rd21];
	fma.rn.f32 	%f31, %f29, %f30, %f28;
	ld.global.f32 	%f32, [%rd48+4];
	add.s64 	%rd22, %rd21, %rd17;
	ld.global.f32 	%f33, [%rd22];
	fma.rn.f32 	%f34, %f32, %f33, %f31;
	ld.global.f32 	%f35, [%rd48+8];
	add.s64 	%rd23, %rd22, %rd17;
	ld.global.f32 	%f36, [%rd23];
	fma.rn.f32 	%f37, %f35, %f36, %f34;
	ld.global.f32 	%f38, [%rd48+12];
	add.s64 	%rd24, %rd23, %rd17;
	ld.global.f32 	%f39, [%rd24];
	fma.rn.f32 	%f67, %f38, %f39, %f37;
	add.s32 	%r37, %r37, 8;
	add.s32 	%r36, %r36, %r9;
	add.s64 	%rd48, %rd48, 32;
	setp.ne.s32 	%p3, %r37, 0;
	@%p3 bra 	$L__BB0_3;
$L__BB0_4:
	setp.eq.s32 	%p4, %r6, 0;
	@%p4 bra 	$L__BB0_12;
	and.b32  	%r15, %r3, 3;
	setp.lt.u32 	%p5, %r6, 4;
	@%p5 bra 	$L__BB0_7;
	add.s32 	%r27, %r4, %r39;
	mul.wide.s32 	%rd25, %r27, 4;
	add.s64 	%rd26, %rd2, %rd25;
	ld.global.f32 	%f41, [%rd26];
	mad.lo.s32 	%r28, %r5, %r39, %r2;
	mul.wide.s32 	%rd27, %r28, 4;
	add.s64 	%rd28, %rd3, %rd27;
	ld.global.f32 	%f42, [%rd28];
	fma.rn.f32 	%f43, %f41, %f42, %f67;
	ld.global.f32 	%f44, [%rd26+4];
	mul.wide.s32 	%rd29, %r5, 4;
	add.s64 	%rd30, %rd28, %rd29;
	ld.global.f32 	%f45, [%rd30];
	fma.rn.f32 	%f46, %f44, %f45, %f43;
	ld.global.f32 	%f47, [%rd26+8];
	add.s64 	%rd31, %rd30, %rd29;
	ld.global.f32 	%f48, [%rd31];
	fma.rn.f32 	%f49, %f47, %f48, %f46;
	ld.global.f32 	%f50, [%rd26+12];
	add.s64 	%rd32, %rd31, %rd29;
	ld.global.f32 	%f51, [%rd32];
	fma.rn.f32 	%f67, %f50, %f51, %f49;
	add.s32 	%r39, %r39, 4;
$L__BB0_7:
	setp.eq.s32 	%p6, %r15, 0;
	@%p6 bra 	$L__BB0_12;
	setp.eq.s32 	%p7, %r15, 1;
	@%p7 bra 	$L__BB0_10;
	add.s32 	%r29, %r4, %r39;
	mul.wide.s32 	%rd33, %r29, 4;
	add.s64 	%rd34, %rd2, %rd33;
	ld.global.f32 	%f53, [%rd34];
	mad.lo.s32 	%r30, %r5, %r39, %r2;
	mul.wide.s32 	%rd35, %r30, 4;
	add.s64 	%rd36, %rd3, %rd35;
	ld.global.f32 	%f54, [%rd36];
	fma.rn.f32 	%f55, %f53, %f54, %f67;
	ld.global.f32 	%f56, [%rd34+4];
	mul.wide.s32 	%rd37, %r5, 4;
	add.s64 	%rd38, %rd36, %rd37;
	ld.global.f32 	%f57, [%rd38];
	fma.rn.f32 	%f67, %f56, %f57, %f55;
	add.s32 	%r39, %r39, 2;
$L__BB0_10:
	and.b32  	%r31, %r3, 1;
	setp.eq.b32 	%p8, %r31, 1;
	not.pred 	%p9, %p8;
	@%p9 bra 	$L__BB0_12;
	add.s32 	%r32, %r4, %r39;
	mul.wide.s32 	%rd39, %r32, 4;
	add.s64 	%rd40, %rd2, %rd39;
	ld.global.f32 	%f58, [%rd40];
	mad.lo.s32 	%r33, %r5, %r39, %r2;
	mul.wide.s32 	%rd41, %r33, 4;
	add.s64 	%rd42, %rd3, %rd41;
	ld.global.f32 	%f59, [%rd42];
	fma.rn.f32 	%f67, %f58, %f59, %f67;
$L__BB0_12:
	cvta.to.global.u64 	%rd43, %rd8;
	ld.global.u64 	%rd44, [%rd43+8];
	cvta.to.global.u64 	%rd45, %rd44;
	ld.global.u32 	%r34, [%rd43];
	mad.lo.s32 	%r35, %r34, %r1, %r2;
	mul.wide.s32 	%rd46, %r35, 4;
	add.s64 	%rd47, %rd45, %rd46;
	st.global.f32 	[%rd47], %f67;
	ret;

}


// ===== COMPILED SASS (sm_100) =====

	.target	sm_100

	.elftype	@"ET_EXEC"


//--------------------- .note.nv.tkinfo           --------------------------
	.section	.note.nv.tkinfo,"",@"SHT_NOTE"
	.sectionflags	@"SHF_NOTE_NV_TKINFO"
	.tkinfo
        /*0018*/ 	.word	0x00000002
        /*0030*/ 	.string	""
        /*0030*/ 	.string	"ptxas"
        /*0030*/ 	.string	"Cuda compilation tools, release 13.0, V13.0.88"
        /*0030*/ 	.string	"Build cuda_13.0.r13.0/compiler.36424714_0"
        /*0030*/ 	.string	"-arch sm_100 -m 64 "



//--------------------- .note.nv.cuinfo           --------------------------
	.section	.note.nv.cuinfo,"",@"SHT_NOTE"
	.sectionflags	@"SHF_NOTE_NV_CUINFO"
        /*0018*/ 	.short	0x0002
        /*001a*/ 	.short	0x0064
        /*001c*/ 	.short	0x0082
	.zero		2


//--------------------- .nv.info                  --------------------------
	.section	.nv.info,"",@"SHT_CUDA_INFO"
	.align	4


	//----- nvinfo : EIATTR_REGCOUNT
	.align		4
        /*0000*/ 	.byte	0x04, 0x2f
        /*0002*/ 	.short	(.L_1 - .L_0)
	.align		4
.L_0:
        /*0004*/ 	.word	index@(_Z12matMulKernelP6MatrixS0_S0_)
        /*0008*/ 	.word	0x00000020


	//----- nvinfo : EIATTR_FRAME_SIZE
	.align		4
.L_1:
        /*000c*/ 	.byte	0x04, 0x11
        /*000e*/ 	.short	(.L_3 - .L_2)
	.align		4
.L_2:
        /*0010*/ 	.word	index@(_Z12matMulKernelP6MatrixS0_S0_)
        /*0014*/ 	.word	0x00000000


	//----- nvinfo : EIATTR_MIN_STACK_SIZE
	.align		4
.L_3:
        /*0018*/ 	.byte	0x04, 0x12
        /*001a*/ 	.short	(.L_5 - .L_4)
	.align		4
.L_4:
        /*001c*/ 	.word	index@(_Z12matMulKernelP6MatrixS0_S0_)
        /*0020*/ 	.word	0x00000000
.L_5:


//--------------------- .nv.compat                --------------------------
	.section	.nv.compat,"",@"SHT_CUDA_COMPAT_INFO"
	.align	4
        /*0000*/ 	.byte	0x02, 0x09, 0x00, 0x00, 0x02, 0x02, 0x01, 0x00, 0x02, 0x05, 0x05, 0x00, 0x03, 0x07, 0x01, 0x01
        /*0010*/ 	.byte	0x02, 0x03, 0x00, 0x00, 0x02, 0x06, 0x01, 0x00, 0x04, 0x0b, 0x08, 0x00, 0x09, 0x00, 0x00, 0x00
        /*0020*/ 	.byte	0x00, 0x00, 0x00, 0x00


//--------------------- .nv.info._Z12matMulKernelP6MatrixS0_S0_ --------------------------
	.section	.nv.info._Z12matMulKernelP6MatrixS0_S0_,"",@"SHT_CUDA_INFO"
	.sectionflags	@""
	.align	4


	//----- nvinfo : EIATTR_CUDA_API_VERSION
	.align		4
        /*0000*/ 	.byte	0x04, 0x37
        /*0002*/ 	.short	(.L_7 - .L_6)
.L_6:
        /*0004*/ 	.word	0x00000082


	//----- nvinfo : EIATTR_KPARAM_INFO
	.align		4
.L_7:
        /*0008*/ 	.byte	0x04, 0x17
        /*000a*/ 	.short	(.L_9 - .L_8)
.L_8:
        /*000c*/ 	.word	0x00000000
        /*0010*/ 	.short	0x0002
        /*0012*/ 	.short	0x0010
        /*0014*/ 	.byte	0x00, 0xf5, 0x21, 0x00


	//----- nvinfo : EIATTR_KPARAM_INFO
	.align		4
.L_9:
        /*0018*/ 	.byte	0x04, 0x17
        /*001a*/ 	.short	(.L_11 - .L_10)
.L_10:
        /*001c*/ 	.word	0x00000000
        /*0020*/ 	.short	0x0001
        /*0022*/ 	.short	0x0008
        /*0024*/ 	.byte	0x00, 0xf5, 0x21, 0x00


	//----- nvinfo : EIATTR_KPARAM_INFO
	.align		4
.L_11:
        /*0028*/ 	.byte	0x04, 0x17
        /*002a*/ 	.short	(.L_13 - .L_12)
.L_12:
        /*002c*/ 	.word	0x00000000
        /*0030*/ 	.short	0x0000
        /*0032*/ 	.short	0x0000
        /*0034*/ 	.byte	0x00, 0xf5, 0x21, 0x00


	//----- nvinfo : EIATTR_SPARSE_MMA_MASK
	.align		4
.L_13:
        /*0038*/ 	.byte	0x03, 0x50
        /*003a*/ 	.short	0x0000


	//----- nvinfo : EIATTR_MAXREG_COUNT
	.align		4
        /*003c*/ 	.byte	0x03, 0x1b
        /*003e*/ 	.short	0x00ff


	//----- nvinfo : EIATTR_MERCURY_ISA_VERSION
	.align		4
        /*0040*/ 	.byte	0x03, 0x5f
        /*0042*/ 	.short	0x0101


	//----- nvinfo : EIATTR_VRC_CTA_INIT_COUNT
	.align		4
        /*0044*/ 	.byte	0x02, 0x4a
	.zero		1
	.zero		1


	//----- nvinfo : EIATTR_EXIT_INSTR_OFFSETS
	.align		4
        /*0048*/ 	.byte	0x04, 0x1c
        /*004a*/ 	.short	(.L_15 - .L_14)


	//   ....[0]....
.L_14:
        /*004c*/ 	.word	0x000007f0


	//----- nvinfo : EIATTR_CBANK_PARAM_SIZE
	.align		4
.L_15:
        /*0050*/ 	.byte	0x03, 0x19
        /*0052*/ 	.short	0x0018


	//----- nvinfo : EIATTR_PARAM_CBANK
	.align		4
        /*0054*/ 	.byte	0x04, 0x0a
        /*0056*/ 	.short	(.L_17 - .L_16)
	.align		4
.L_16:
        /*0058*/ 	.word	index@(.nv.constant0._Z12matMulKernelP6MatrixS0_S0_)
        /*005c*/ 	.short	0x0380
        /*005e*/ 	.short	0x0018


	//----- nvinfo : EIATTR_SW_WAR
	.align		4
.L_17:
        /*0060*/ 	.byte	0x04, 0x36
        /*0062*/ 	.short	(.L_19 - .L_18)
.L_18:
        /*0064*/ 	.word	0x00000008
.L_19:


//--------------------- .nv.callgraph             --------------------------
	.section	.nv.callgraph,"",@"SHT_CUDA_CALLGRAPH"
	.align	4
	.sectionentsize	8
	.align		4
        /*0000*/ 	.word	0x00000000
	.align		4
        /*0004*/ 	.word	0xffffffff
	.align		4
        /*0008*/ 	.word	0x00000000
	.align		4
        /*000c*/ 	.word	0xfffffffe
	.align		4
        /*0010*/ 	.word	0x00000000
	.align		4
        /*0014*/ 	.word	0xfffffffd
	.align		4
        /*0018*/ 	.word	0x00000000
	.align		4
        /*001c*/ 	.word	0xfffffffc


//--------------------- .text._Z12matMulKernelP6MatrixS0_S0_ --------------------------
	.section	.text._Z12matMulKernelP6MatrixS0_S0_,"ax",@progbits
	.align	128
        .global         _Z12matMulKernelP6MatrixS0_S0_
        .type           _Z12matMulKernelP6MatrixS0_S0_,@function
        .size           _Z12matMulKernelP6MatrixS0_S0_,(.L_x_5 - _Z12matMulKernelP6MatrixS0_S0_)
        .other          _Z12matMulKernelP6MatrixS0_S0_,@"STO_CUDA_ENTRY STV_DEFAULT"
_Z12matMulKernelP6MatrixS0_S0_:
.text._Z12matMulKernelP6MatrixS0_S0_:
[----:B------:R-:W-:Y:S08]  /*0000*/  LDC R1, c[0x0][0x37c] ;  /* 0x0000df00ff017b82 */ /* 0x000ff00000000800 */
[----:B------:R-:W0:Y:S01]  /*0010*/  LDC.64 R10, c[0x0][0x380] ;  /* 0x0000e000ff0a7b82 */ /* 0x000e220000000a00 */
[----:B------:R-:W0:Y:S02]  /*0020*/  LDCU.64 UR4, c[0x0][0x358] ;  /* 0x00006b00ff0477ac */ /* 0x000e240008000a00 */
[----:B0-----:R-:W2:Y:S05]  /*0030*/  LDG.E R0, desc[UR4][R10.64] ;  /* 0x000000040a007981 */ /* 0x001eaa000c1e1900 */
[----:B------:R-:W0:Y:S01]  /*0040*/  S2UR UR6, SR_CTAID.Y ;  /* 0x00000000000679c3 */ /* 0x000e220000002600 */
[----:B------:R-:W-:Y:S01]  /*0050*/  HFMA2 R20, -RZ, RZ, 0, 0 ;  /* 0x00000000ff147431 */ /* 0x000fe200000001ff */
[----:B------:R-:W0:Y:S01]  /*0060*/  S2R R2, SR_TID.Y ;  /* 0x0000000000027919 */ /* 0x000e220000002200 */
[----:B------:R-:W1:Y:S05]  /*0070*/  S2R R5, SR_TID.X ;  /* 0x0000000000057919 */ /* 0x000e6a0000002100 */
[----:B------:R-:W0:Y:S08]  /*0080*/  LDC R3, c[0x0][0x364] ;  /* 0x0000d900ff037b82 */ /* 0x000e300000000800 */
[----:B------:R-:W1:Y:S08]  /*0090*/  S2UR UR7, SR_CTAID.X ;  /* 0x00000000000779c3 */ /* 0x000e700000002500 */
[----:B------:R-:W1:Y:S01]  /*00a0*/  LDC R4, c[0x0][0x360] ;  /* 0x0000d800ff047b82 */ /* 0x000e620000000800 */
[----:B0-----:R-:W-:-:S02]  /*00b0*/  IMAD R3, R3, UR6, R2 ;  /* 0x0000000603037c24 */ /* 0x001fc4000f8e0202 */
[----:B-1----:R-:W-:Y:S01]  /*00c0*/  IMAD R2, R4, UR7, R5 ;  /* 0x0000000704027c24 */ /* 0x002fe2000f8e0205 */
[----:B--2---:R-:W-:-:S13]  /*00d0*/  ISETP.GE.AND P0, PT, R0, 0x1, PT ;  /* 0x000000010000780c */ /* 0x004fda0003f06270 */
[----:B------:R-:W-:Y:S05]  /*00e0*/  @!P0 BRA `(.L_x_0) ;  /* 0x0000000400a88947 */ /* 0x000fea0003800000 */
[----:B------:R-:W0:Y:S01]  /*00f0*/  LDC.64 R14, c[0x0][0x388] ;  /* 0x0000e200ff0e7b82 */ /* 0x000e220000000a00 */
[C---:B------:R-:W-:Y:S01]  /*0100*/  ISETP.GE.U32.AND P1, PT, R0.reuse, 0x8, PT ;  /* 0x000000080000780c */ /* 0x040fe20003f26070 */
[----:B------:R-:W5:Y:S01]  /*0110*/  LDG.E.64 R10, desc[UR4][R10.64+0x8] ;  /* 0x000008040a0a7981 */ /* 0x000f62000c1e1b00 */
[----:B------:R-:W-:Y:S01]  /*0120*/  LOP3.LUT R6, R0, 0x7, RZ, 0xc0, !PT ;  /* 0x0000000700067812 */ /* 0x000fe200078ec0ff */
[----:B------:R-:W-:Y:S01]  /*0130*/  IMAD R7, R3, R0, RZ ;  /* 0x0000000003077224 */ /* 0x000fe200078e02ff */
[----:B------:R-:W-:Y:S02]  /*0140*/  MOV R20, RZ ;  /* 0x000000ff00147202 */ /* 0x000fe40000000f00 */
[----:B------:R-:W-:Y:S02]  /*0150*/  ISETP.NE.AND P0, PT, R6, RZ, PT ;  /* 0x000000ff0600720c */ /* 0x000fe40003f05270 */
[----:B------:R-:W-:Y:S01]  /*0160*/  MOV R8, RZ ;  /* 0x000000ff00087202 */ /* 0x000fe20000000f00 */
[----:B0-----:R0:W5:Y:S04]  /*0170*/  LDG.E R5, desc[UR4][R14.64] ;  /* 0x000000040e057981 */ /* 0x001168000c1e1900 */
[----:B------:R0:W5:Y:S01]  /*0180*/  LDG.E.64 R12, desc[UR4][R14.64+0x8] ;  /* 0x000008040e0c7981 */ /* 0x000162000c1e1b00 */
[----:B------:R-:W-:Y:S05]  /*0190*/  @!P1 BRA `(.L_x_1) ;  /* 0x0000000000bc9947 */ /* 0x000fea0003800000 */
[----:B-----5:R-:W-:Y:S01]  /*01a0*/  IMAD.WIDE.U32 R8, R7, 0x4, R10 ;  /* 0x0000000407087825 */ /* 0x020fe200078e000a */
[----:B------:R-:W-:Y:S02]  /*01b0*/  MOV R20, RZ ;  /* 0x000000ff00147202 */ /* 0x000fe40000000f00 */
[----:B------:R-:W-:Y:S02]  /*01c0*/  MOV R4, R2 ;  /* 0x0000000200047202 */ /* 0x000fe40000000f00 */
[----:B------:R-:W-:Y:S02]  /*01d0*/  IADD3 R18, P1, PT, R8, 0x10, RZ ;  /* 0x0000001008127810 */ /* 0x000fe40007f3e0ff */
[----:B------:R-:W-:Y:S02]  /*01e0*/  LOP3.LUT R8, R0, 0x7ffffff8, RZ, 0xc0, !PT ;  /* 0x7ffffff800087812 */ /* 0x000fe400078ec0ff */
[----:B------:R-:W-:Y:S02]  /*01f0*/  IADD3.X R19, PT, PT, RZ, R9, RZ, P1, !PT ;  /* 0x00000009ff137210 */ /* 0x000fe40000ffe4ff */
[----:B------:R-:W-:-:S07]  /*0200*/  IADD3 R9, PT, PT, -R8, RZ, RZ ;  /* 0x000000ff08097210 */ /* 0x000fce0007ffe1ff */
.L_x_2:
[----:B------:R-:W-:Y:S01]  /*0210*/  IMAD.WIDE R16, R4, 0x4, R12 ;  /* 0x0000000404107825 */ /* 0x000fe200078e020c */
[----:B0-----:R-:W-:Y:S02]  /*0220*/  MOV R14, R18 ;  /* 0x00000012000e7202 */ /* 0x001fe40000000f00 */
[----:B------:R-:W-:Y:S02]  /*0230*/  MOV R15, R19 ;  /* 0x00000013000f7202 */ /* 0x000fe40000000f00 */
[----:B------:R-:W2:Y:S01]  /*0240*/  LDG.E R21, desc[UR4][R16.64] ;  /* 0x0000000410157981 */ /* 0x000ea2000c1e1900 */
[----:B------:R-:W-:-:S03]  /*0250*/  IMAD.WIDE R24, R5, 0x4, R16 ;  /* 0x0000000405187825 */ /* 0x000fc600078e0210 */
[----:B------:R-:W2:Y:S04]  /*0260*/  LDG.E R29, desc[UR4][R14.64+-0x10] ;  /* 0xfffff0040e1d7981 */ /* 0x000ea8000c1e1900 */
[----:B------:R0:W3:Y:S04]  /*0270*/  LDG.E R23, desc[UR4][R24.64] ;  /* 0x0000000418177981 */ /* 0x0000e8000c1e1900 */
[----:B------:R-:W3:Y:S04]  /*0280*/  LDG.E R22, desc[UR4][R14.64+-0xc] ;  /* 0xfffff4040e167981 */ /* 0x000ee8000c1e1900 */
[----:B------:R-:W4:Y:S01]  /*0290*/  LDG.E R26, desc[UR4][R14.64+-0x8] ;  /* 0xfffff8040e1a7981 */ /* 0x000f22000c1e1900 */
[----:B0-----:R-:W-:-:S05]  /*02a0*/  IMAD.WIDE R24, R5, 0x4, R24 ;  /* 0x0000000405187825 */ /* 0x001fca00078e0218 */
[----:B------:R-:W4:Y:S01]  /*02b0*/  LDG.E R27, desc[UR4][R24.64] ;  /* 0x00000004181b7981 */ /* 0x000f22000c1e1900 */
[----:B------:R-:W-:-:S04]  /*02c0*/  IMAD.WIDE R18, R5, 0x4, R24 ;  /* 0x0000000405127825 */ /* 0x000fc800078e0218 */
[----:B------:R-:W-:Y:S02]  /*02d0*/  IMAD.WIDE R16, R5, 0x4, R18 ;  /* 0x0000000405107825 */ /* 0x000fe400078e0212 */
[----:B------:R-:W5:Y:S04]  /*02e0*/  LDG.E R18, desc[UR4][R18.64] ;  /* 0x0000000412127981 */ /* 0x000f68000c1e1900 */
[----:B------:R-:W5:Y:S01]  /*02f0*/  LDG.E R19, desc[UR4][R14.64+0x4] ;  /* 0x000004040e137981 */ /* 0x000f62000c1e1900 */
[----:B--2---:R-:W-:Y:S01]  /*0300*/  FFMA R29, R29, R21, R20 ;  /* 0x000000151d1d7223 */ /* 0x004fe20000000014 */
[----:B------:R-:W-:Y:S02]  /*0310*/  IMAD.WIDE R20, R5, 0x4, R16 ;  /* 0x0000000405147825 */ /* 0x000fe400078e0210 */
[----:B------:R-:W2:Y:S02]  /*0320*/  LDG.E R16, desc[UR4][R16.64] ;  /* 0x0000000410107981 */ /* 0x000ea4000c1e1900 */
[----:B---3--:R-:W-:-:S02]  /*0330*/  FFMA R28, R22, R23, R29 ;  /* 0x00000017161c7223 */ /* 0x008fc4000000001d */
[----:B------:R-:W5:Y:S01]  /*0340*/  LDG.E R29, desc[UR4][R14.64+-0x4] ;  /* 0xfffffc040e1d7981 */ /* 0x000f62000c1e1900 */
[----:B------:R-:W-:-:S03]  /*0350*/  IMAD.WIDE R22, R5, 0x4, R20 ;  /* 0x0000000405167825 */ /* 0x000fc600078e0214 */
[----:B------:R-:W3:Y:S04]  /*0360*/  LDG.E R20, desc[UR4][R20.64] ;  /* 0x0000000414147981 */ /* 0x000ee8000c1e1900 */
[----:B------:R-:W3:Y:S01]  /*0370*/  LDG.E R17, desc[UR4][R14.64+0xc] ;  /* 0x00000c040e117981 */ /* 0x000ee2000c1e1900 */
[----:B----4-:R-:W-:-:S03]  /*0380*/  FFMA R28, R26, R27, R28 ;  /* 0x0000001b1a1c7223 */ /* 0x010fc6000000001c */
[----:B------:R-:W2:Y:S01]  /*0390*/  LDG.E R27, desc[UR4][R14.64] ;  /* 0x000000040e1b7981 */ /* 0x000ea2000c1e1900 */
[----:B------:R-:W-:-:S03]  /*03a0*/  IMAD.WIDE R24, R5, 0x4, R22 ;  /* 0x0000000405187825 */ /* 0x000fc600078e0216 */
[----:B------:R-:W4:Y:S04]  /*03b0*/  LDG.E R26, desc[UR4][R22.64] ;  /* 0x00000004161a7981 */ /* 0x000f28000c1e1900 */
[----:B------:R-:W4:Y:S04]  /*03c0*/  LDG.E R21, desc[UR4][R14.64+0x8] ;  /* 0x000008040e157981 */ /* 0x000f28000c1e1900 */
[----:B------:R-:W4:Y:S01]  /*03d0*/  LDG.E R24, desc[UR4][R24.64] ;  /* 0x0000000418187981 */ /* 0x000f22000c1e1900 */
[----:B------:R-:W-:-:S04]  /*03e0*/  IADD3 R9, PT, PT, R9, 0x8, RZ ;  /* 0x0000000809097810 */ /* 0x000fc80007ffe0ff */
[----:B------:R-:W-:Y:S02]  /*03f0*/  ISETP.NE.AND P1, PT, R9, RZ, PT ;  /* 0x000000ff0900720c */ /* 0x000fe40003f25270 */
[----:B------:R-:W-:Y:S01]  /*0400*/  LEA R4, R5, R4, 0x3 ;  /* 0x0000000405047211 */ /* 0x000fe200078e18ff */
[----:B-----5:R-:W-:-:S04]  /*0410*/  FFMA R18, R29, R18, R28 ;  /* 0x000000121d127223 */ /* 0x020fc8000000001c */
[----:B--2---:R-:W-:-:S04]  /*0420*/  FFMA R16, R27, R16, R18 ;  /* 0x000000101b107223 */ /* 0x004fc80000000012 */
[----:B---3--:R-:W-:Y:S01]  /*0430*/  FFMA R16, R19, R20, R16 ;  /* 0x0000001413107223 */ /* 0x008fe20000000010 */
[----:B------:R-:W-:-:S03]  /*0440*/  IADD3 R18, P2, PT, R14, 0x20, RZ ;  /* 0x000000200e127810 */ /* 0x000fc60007f5e0ff */
[----:B----4-:R-:W-:Y:S01]  /*0450*/  FFMA R16, R21, R26, R16 ;  /* 0x0000001a15107223 */ /* 0x010fe20000000010 */
[----:B------:R-:W-:-:S03]  /*0460*/  IADD3.X R19, PT, PT, RZ, R15, RZ, P2, !PT ;  /* 0x0000000fff137210 */ /* 0x000fc600017fe4ff */
[----:B------:R-:W-:Y:S01]  /*0470*/  FFMA R20, R17, R24, R16 ;  /* 0x0000001811147223 */ /* 0x000fe20000000010 */
[----:B------:R-:W-:Y:S06]  /*0480*/  @P1 BRA `(.L_x_2) ;  /* 0xfffffffc00601947 */ /* 0x000fec000383ffff */
.L_x_1:
[----:B------:R-:W-:Y:S05]  /*0490*/  @!P0 BRA `(.L_x_0) ;  /* 0x0000000000bc8947 */ /* 0x000fea0003800000 */
[----:B------:R-:W-:Y:S02]  /*04a0*/  ISETP.GE.U32.AND P0, PT, R6, 0x4, PT ;  /* 0x000000040600780c */ /* 0x000fe40003f06070 */
[----:B------:R-:W-:-:S04]  /*04b0*/  LOP3.LUT R21, R0, 0x3, RZ, 0xc0, !PT ;  /* 0x0000000300157812 */ /* 0x000fc800078ec0ff */
[----:B------:R-:W-:-:S07]  /*04c0*/  ISETP.NE.AND P1, PT, R21, RZ, PT ;  /* 0x000000ff1500720c */ /* 0x000fce0003f25270 */
[----:B------:R-:W-:Y:S06]  /*04d0*/  @!P0 BRA `(.L_x_3) ;  /* 0x0000000000508947 */ /* 0x000fec0003800000 */
[-C--:B-----5:R-:W-:Y:S01]  /*04e0*/  IMAD R25, R5, R8.reuse, R2 ;  /* 0x0000000805197224 */ /* 0x0a0fe200078e0202 */
[----:B0-----:R-:W-:-:S03]  /*04f0*/  IADD3 R15, PT, PT, R7, R8, RZ ;  /* 0x00000008070f7210 */ /* 0x001fc60007ffe0ff */
[----:B------:R-:W-:-:S04]  /*0500*/  IMAD.WIDE R24, R25, 0x4, R12 ;  /* 0x0000000419187825 */ /* 0x000fc800078e020c */
[----:B------:R-:W-:-:S04]  /*0510*/  IMAD.WIDE R14, R15, 0x4, R10 ;  /* 0x000000040f0e7825 */ /* 0x000fc800078e020a */
[C---:B------:R-:W-:Y:S01]  /*0520*/  IMAD.WIDE R16, R5.reuse, 0x4, R24 ;  /* 0x0000000405107825 */ /* 0x040fe200078e0218 */
[----:B------:R-:W2:Y:S04]  /*0530*/  LDG.E R9, desc[UR4][R14.64] ;  /* 0x000000040e097981 */ /* 0x000ea8000c1e1900 */
[----:B------:R-:W2:Y:S01]  /*0540*/  LDG.E R24, desc[UR4][R24.64] ;  /* 0x0000000418187981 */ /* 0x000ea2000c1e1900 */
[----:B------:R-:W-:-:S03]  /*0550*/  IMAD.WIDE R18, R5, 0x4, R16 ;  /* 0x0000000405127825 */ /* 0x000fc600078e0210 */
[----:B------:R-:W3:Y:S04]  /*0560*/  LDG.E R16, desc[UR4][R16.64] ;  /* 0x0000000410107981 */ /* 0x000ee8000c1e1900 */
[----:B------:R-:W3:Y:S01]  /*0570*/  LDG.E R4, desc[UR4][R14.64+0x4] ;  /* 0x000004040e047981 */ /* 0x000ee2000c1e1900 */
[----:B------:R-:W-:-:S03]  /*0580*/  IMAD.WIDE R22, R5, 0x4, R18 ;  /* 0x0000000405167825 */ /* 0x000fc600078e0212 */
[----:B------:R-:W4:Y:S04]  /*0590*/  LDG.E R6, desc[UR4][R18.64] ;  /* 0x0000000412067981 */ /* 0x000f28000c1e1900 */
[----:B------:R-:W4:Y:S04]  /*05a0*/  LDG.E R27, desc[UR4][R14.64+0x8] ;  /* 0x000008040e1b7981 */ /* 0x000f28000c1e1900 */
[----:B------:R-:W4:Y:S04]  /*05b0*/  LDG.E R29, desc[UR4][R14.64+0xc] ;  /* 0x00000c040e1d7981 */ /* 0x000f28000c1e1900 */
[----:B------:R-:W4:Y:S01]  /*05c0*/  LDG.E R22, desc[UR4][R22.64] ;  /* 0x0000000416167981 */ /* 0x000f22000c1e1900 */
[----:B------:R-:W-:Y:S01]  /*05d0*/  IADD3 R8, PT, PT, R8, 0x4, RZ ;  /* 0x0000000408087810 */ /* 0x000fe20007ffe0ff */
[----:B--2---:R-:W-:-:S04]  /*05e0*/  FFMA R9, R9, R24, R20 ;  /* 0x0000001809097223 */ /* 0x004fc80000000014 */
[----:B---3--:R-:W-:-:S04]  /*05f0*/  FFMA R4, R4, R16, R9 ;  /* 0x0000001004047223 */ /* 0x008fc80000000009 */
[----:B----4-:R-:W-:-:S04]  /*0600*/  FFMA R4, R27, R6, R4 ;  /* 0x000000061b047223 */ /* 0x010fc80000000004 */
[----:B------:R-:W-:-:S07]  /*0610*/  FFMA R20, R29, R22, R4 ;  /* 0x000000161d147223 */ /* 0x000fce0000000004 */
.L_x_3:
[----:B------:R-:W-:Y:S05]  /*0620*/  @!P1 BRA `(.L_x_0) ;  /* 0x0000000000589947 */ /* 0x000fea0003800000 */
[----:B------:R-:W-:Y:S02]  /*0630*/  ISETP.NE.AND P0, PT, R21, 0x1, PT ;  /* 0x000000011500780c */ /* 0x000fe40003f05270 */
[----:B------:R-:W-:-:S04]  /*0640*/  LOP3.LUT R0, R0, 0x1, RZ, 0xc0, !PT ;  /* 0x0000000100007812 */ /* 0x000fc800078ec0ff */
[----:B------:R-:W-:-:S07]  /*0650*/  ISETP.NE.U32.AND P1, PT, R0, 0x1, PT ;  /* 0x000000010000780c */ /* 0x000fce0003f25070 */
[-C--:B-----5:R-:W-:Y:S01]  /*0660*/  @P0 IMAD R17, R5, R8.reuse, R2 ;  /* 0x0000000805110224 */ /* 0x0a0fe200078e0202 */
[----:B0-----:R-:W-:Y:S02]  /*0670*/  @P0 IADD3 R15, PT, PT, R7, R8, RZ ;  /* 0x00000008070f0210 */ /* 0x001fe40007ffe0ff */
[----:B------:R-:W-:Y:S01]  /*0680*/  @P0 IADD3 R8, PT, PT, R8, 0x2, RZ ;  /* 0x0000000208080810 */ /* 0x000fe20007ffe0ff */
[----:B------:R-:W-:-:S03]  /*0690*/  @P0 IMAD.WIDE R16, R17, 0x4, R12 ;  /* 0x0000000411100825 */ /* 0x000fc600078e020c */
[-C--:B------:R-:W-:Y:S01]  /*06a0*/  @!P1 IADD3 R9, PT, PT, R7, R8.reuse, RZ ;  /* 0x0000000807099210 */ /* 0x080fe20007ffe0ff */
[----:B------:R-:W-:Y:S01]  /*06b0*/  @P0 IMAD.WIDE R14, R15, 0x4, R10 ;  /* 0x000000040f0e0825 */ /* 0x000fe200078e020a */
[----:B------:R-:W2:Y:S03]  /*06c0*/  @P0 LDG.E R0, desc[UR4][R16.64] ;  /* 0x0000000410000981 */ /* 0x000ea6000c1e1900 */
[C---:B------:R-:W-:Y:S01]  /*06d0*/  @P0 IMAD.WIDE R6, R5.reuse, 0x4, R16 ;  /* 0x0000000405060825 */ /* 0x040fe200078e0210 */
[----:B------:R-:W2:Y:S03]  /*06e0*/  @P0 LDG.E R19, desc[UR4][R14.64] ;  /* 0x000000040e130981 */ /* 0x000ea6000c1e1900 */
[----:B------:R-:W-:Y:S01]  /*06f0*/  @!P1 IMAD R5, R5, R8, R2 ;  /* 0x0000000805059224 */ /* 0x000fe200078e0202 */
[----:B------:R-:W3:Y:S01]  /*0700*/  @P0 LDG.E R21, desc[UR4][R14.64+0x4] ;  /* 0x000004040e150981 */ /* 0x000ee2000c1e1900 */
[----:B------:R-:W-:-:S03]  /*0710*/  @!P1 IMAD.WIDE R10, R9, 0x4, R10 ;  /* 0x00000004090a9825 */ /* 0x000fc600078e020a */
[----:B------:R-:W3:Y:S01]  /*0720*/  @P0 LDG.E R6, desc[UR4][R6.64] ;  /* 0x0000000406060981 */ /* 0x000ee2000c1e1900 */
[----:B------:R-:W-:-:S03]  /*0730*/  @!P1 IMAD.WIDE R12, R5, 0x4, R12 ;  /* 0x00000004050c9825 */ /* 0x000fc600078e020c */
[----:B------:R-:W4:Y:S04]  /*0740*/  @!P1 LDG.E R11, desc[UR4][R10.64] ;  /* 0x000000040a0b9981 */ /* 0x000f28000c1e1900 */
[----:B------:R-:W4:Y:S01]  /*0750*/  @!P1 LDG.E R12, desc[UR4][R12.64] ;  /* 0x000000040c0c9981 */ /* 0x000f22000c1e1900 */
[----:B--2---:R-:W-:-:S04]  /*0760*/  @P0 FFMA R0, R19, R0, R20 ;  /* 0x0000000013000223 */ /* 0x004fc80000000014 */
[----:B---3--:R-:W-:-:S04]  /*0770*/  @P0 FFMA R20, R21, R6, R0 ;  /* 0x0000000615140223 */ /* 0x008fc80000000000 */
[----:B----4-:R-:W-:-:S07]  /*0780*/  @!P1 FFMA R20, R11, R12, R20 ;  /* 0x0000000c0b149223 */ /* 0x010fce0000000014 */
.L_x_0:
[----:B------:R-:W1:Y:S02]  /*0790*/  LDC.64 R6, c[0x0][0x390] ;  /* 0x0000e400ff067b82 */ /* 0x000e640000000a00 */
[----:B-1----:R-:W2:Y:S04]  /*07a0*/  LDG.E R0, desc[UR4][R6.64] ;  /* 0x0000000406007981 */ /* 0x002ea8000c1e1900 */
[----:B-----5:R-:W3:Y:S01]  /*07b0*/  LDG.E.64 R4, desc[UR4][R6.64+0x8] ;  /* 0x0000080406047981 */ /* 0x020ee2000c1e1b00 */
[----:B--2---:R-:W-:-:S04]  /*07c0*/  IMAD R3, R3, R0, R2 ;  /* 0x0000000003037224 */ /* 0x004fc800078e0202 */
[----:B---3--:R-:W-:-:S05]  /*07d0*/  IMAD.WIDE R4, R3, 0x4, R4 ;  /* 0x0000000403047825 */ /* 0x008fca00078e0204 */
[----:B------:R-:W-:Y:S01]  /*07e0*/  STG.E desc[UR4][R4.64], R20 ;  /* 0x0000001404007986 */ /* 0x000fe2000c101904 */
[----:B------:R-:W-:Y:S05]  /*07f0*/  EXIT ;  /* 0x000000000000794d */ /* 0x000fea0003800000 */
.L_x_4:
[----:B------:R-:W-:-:S00]  /*0800*/  BRA `(.L_x_4) ;  /* 0xfffffffc00fc7947 */ /* 0x000fc0000383ffff */
[----:B------:R-:W-:-:S00]  /*0810*/  NOP ;  /* 0x0000000000007918 */ /* 0x000fc00000000000 */
        /* <DEDUP_REMOVED lines=14> */
.L_x_5:


//--------------------- .nv.shared.reserved.0     --------------------------
	.section	.nv.shared.reserved.0,"aw",@nobits
	.weak		__nv_reservedSMEM_offset_0_alias
	.size		__nv_reservedSMEM_offset_0_alias, 0, 64
	.other		__nv_reservedSMEM_offset_0_alias,@"STO_CUDA_RESERVED_SHARED STV_DEFAULT"
__nv_reservedSMEM_offset_0_alias:
	.zero		0
	.zero		64


//--------------------- .nv.constant0._Z12matMulKernelP6MatrixS0_S0_ --------------------------
	.section	.nv.constant0._Z12matMulKernelP6MatrixS0_S0_,"a",@progbits
	.sectionflags	@""
	.align	4
.nv.constant0._Z12matMulKernelP6MatrixS0_S0_:
	.zero		920


//--------------------- SYMBOLS --------------------------

	.type		.nv.reservedSmem.offset0,@object
	.size		.nv.reservedSmem.offset0,0x4
